//
// Generated by NVIDIA NVVM Compiler
//
// Compiler Build ID: CL-36424714
// Cuda compilation tools, release 13.0, V13.0.88
// Based on NVVM 20.0.0
//

.version 9.0
.target sm_100
.address_size 64

	// .globl	_Z16dotProductKernelPKfS0_Pfi

.visible .entry _Z16dotProductKernelPKfS0_Pfi(
	.param .u64 .ptr .align 1 _Z16dotProductKernelPKfS0_Pfi_param_0,
	.param .u64 .ptr .align 1 _Z16dotProductKernelPKfS0_Pfi_param_1,
	.param .u64 .ptr .align 1 _Z16dotProductKernelPKfS0_Pfi_param_2,
	.param .u32 _Z16dotProductKernelPKfS0_Pfi_param_3
)
{
	.reg .pred 	%p<2>;
	.reg .b32 	%r<6>;
	.reg .b32 	%f<5>;
	.reg .b64 	%rd<10>;

	ld.param.u64 	%rd1, [_Z16dotProductKernelPKfS0_Pfi_param_0];
	ld.param.u64 	%rd2, [_Z16dotProductKernelPKfS0_Pfi_param_1];
	ld.param.u64 	%rd3, [_Z16dotProductKernelPKfS0_Pfi_param_2];
	ld.param.u32 	%r2, [_Z16dotProductKernelPKfS0_Pfi_param_3];
	mov.u32 	%r3, %tid.x;
	mov.u32 	%r4, %ctaid.x;
	mov.u32 	%r5, %ntid.x;
	mad.lo.s32 	%r1, %r4, %r5, %r3;
	setp.ge.s32 	%p1, %r1, %r2;
	@%p1 bra 	$L__BB0_2;
	cvta.to.global.u64 	%rd4, %rd1;
	cvta.to.global.u64 	%rd5, %rd2;
	cvta.to.global.u64 	%rd6, %rd3;
	mul.wide.s32 	%rd7, %r1, 4;
	add.s64 	%rd8, %rd4, %rd7;
	ld.global.f32 	%f1, [%rd8];
	add.s64 	%rd9, %rd5, %rd7;
	ld.global.f32 	%f2, [%rd9];
	mul.f32 	%f3, %f1, %f2;
	atom.global.add.f32 	%f4, [%rd6], %f3;
$L__BB0_2:
	ret;

}
	// .globl	_Z17dotProductKernel2PKfS0_Pfi
.visible .entry _Z17dotProductKernel2PKfS0_Pfi(
	.param .u64 .ptr .align 1 _Z17dotProductKernel2PKfS0_Pfi_param_0,
	.param .u64 .ptr .align 1 _Z17dotProductKernel2PKfS0_Pfi_param_1,
	.param .u64 .ptr .align 1 _Z17dotProductKernel2PKfS0_Pfi_param_2,
	.param .u32 _Z17dotProductKernel2PKfS0_Pfi_param_3
)
{


	ret;

}


// ===== COMPILED SASS (sm_100) =====

	.target	sm_100

	.elftype	@"ET_EXEC"


//--------------------- .note.nv.tkinfo           --------------------------
	.section	.note.nv.tkinfo,"",@"SHT_NOTE"
	.sectionflags	@"SHF_NOTE_NV_TKINFO"
	.tkinfo
        /*0018*/ 	.word	0x00000002
        /*0030*/ 	.string	""
        /*0030*/ 	.string	"ptxas"
        /*0030*/ 	.string	"Cuda compilation tools, release 13.0, V13.0.88"
        /*0030*/ 	.string	"Build cuda_13.0.r13.0/compiler.36424714_0"
        /*0030*/ 	.string	"-arch sm_100 -m 64 "



//--------------------- .note.nv.cuinfo           --------------------------
	.section	.note.nv.cuinfo,"",@"SHT_NOTE"
	.sectionflags	@"SHF_NOTE_NV_CUINFO"
        /*0018*/ 	.short	0x0002
        /*001a*/ 	.short	0x0064
        /*001c*/ 	.short	0x0082
	.zero		2


//--------------------- .nv.info                  --------------------------
	.section	.nv.info,"",@"SHT_CUDA_INFO"
	.align	4


	//----- nvinfo : EIATTR_REGCOUNT
	.align		4
        /*0000*/ 	.byte	0x04, 0x2f
        /*0002*/ 	.short	(.L_1 - .L_0)
	.align		4
.L_0:
        /*0004*/ 	.word	index@(_Z16dotProductKernelPKfS0_Pfi)
        /*0008*/ 	.word	0x0000000c


	//----- nvinfo : EIATTR_FRAME_SIZE
	.align		4
.L_1:
        /*000c*/ 	.byte	0x04, 0x11
        /*000e*/ 	.short	(.L_3 - .L_2)
	.align		4
.L_2:
        /*0010*/ 	.word	index@(_Z16dotProductKernelPKfS0_Pfi)
        /*0014*/ 	.word	0x00000000


	//----- nvinfo : EIATTR_REGCOUNT
	.align		4
.L_3:
        /*0018*/ 	.byte	0x04, 0x2f
        /*001a*/ 	.short	(.L_5 - .L_4)
	.align		4
.L_4:
        /*001c*/ 	.word	index@(_Z17dotProductKernel2PKfS0_Pfi)
        /*0020*/ 	.word	0x00000004


	//----- nvinfo : EIATTR_FRAME_SIZE
	.align		4
.L_5:
        /*0024*/ 	.byte	0x04, 0x11
        /*0026*/ 	.short	(.L_7 - .L_6)
	.align		4
.L_6:
        /*0028*/ 	.word	index@(_Z17dotProductKernel2PKfS0_Pfi)
        /*002c*/ 	.word	0x00000000


	//----- nvinfo : EIATTR_MIN_STACK_SIZE
	.align		4
.L_7:
        /*0030*/ 	.byte	0x04, 0x12
        /*0032*/ 	.short	(.L_9 - .L_8)
	.align		4
.L_8:
        /*0034*/ 	.word	index@(_Z17dotProductKernel2PKfS0_Pfi)
        /*0038*/ 	.word	0x00000000


	//----- nvinfo : EIATTR_MIN_STACK_SIZE
	.align		4
.L_9:
        /*003c*/ 	.byte	0x04, 0x12
        /*003e*/ 	.short	(.L_11 - .L_10)
	.align		4
.L_10:
        /*0040*/ 	.word	index@(_Z16dotProductKernelPKfS0_Pfi)
        /*0044*/ 	.word	0x00000000
.L_11:


//--------------------- .nv.compat                --------------------------
	.section	.nv.compat,"",@"SHT_CUDA_COMPAT_INFO"
	.align	4
        /*0000*/ 	.byte	0x02, 0x09, 0x00, 0x00, 0x02, 0x02, 0x01, 0x00, 0x02, 0x05, 0x05, 0x00, 0x03, 0x07, 0x01, 0x01
        /*0010*/ 	.byte	0x02, 0x03, 0x00, 0x00, 0x02, 0x06, 0x01, 0x00, 0x04, 0x0b, 0x08, 0x00, 0x09, 0x00, 0x00, 0x00
        /*0020*/ 	.byte	0x00, 0x00, 0x00, 0x00


//--------------------- .nv.info._Z17dotProductKernel2PKfS0_Pfi --------------------------
	.section	.nv.info._Z17dotProductKernel2PKfS0_Pfi,"",@"SHT_CUDA_INFO"
	.sectionflags	@""
	.align	4


	//----- nvinfo : EIATTR_CUDA_API_VERSION
	.align		4
        /*0000*/ 	.byte	0x04, 0x37
        /*0002*/ 	.short	(.L_13 - .L_12)
.L_12:
        /*0004*/ 	.word	0x00000082


	//----- nvinfo : EIATTR_KPARAM_INFO
	.align		4
.L_13:
        /*0008*/ 	.byte	0x04, 0x17
        /*000a*/ 	.short	(.L_15 - .L_14)
.L_14:
        /*000c*/ 	.word	0x00000000
        /*0010*/ 	.short	0x0003
        /*0012*/ 	.short	0x0018
        /*0014*/ 	.byte	0x00, 0xf0, 0x11, 0x00


	//----- nvinfo : EIATTR_KPARAM_INFO
	.align		4
.L_15:
        /*0018*/ 	.byte	0x04, 0x17
        /*001a*/ 	.short	(.L_17 - .L_16)
.L_16:
        /*001c*/ 	.word	0x00000000
        /*0020*/ 	.short	0x0002
        /*0022*/ 	.short	0x0010
        /*0024*/ 	.byte	0x00, 0xf5, 0x21, 0x00


	//----- nvinfo : EIATTR_KPARAM_INFO
	.align		4
.L_17:
        /*0028*/ 	.byte	0x04, 0x17
        /*002a*/ 	.short	(.L_19 - .L_18)
.L_18:
        /*002c*/ 	.word	0x00000000
        /*0030*/ 	.short	0x0001
        /*0032*/ 	.short	0x0008
        /*0034*/ 	.byte	0x00, 0xf5, 0x21, 0x00


	//----- nvinfo : EIATTR_KPARAM_INFO
	.align		4
.L_19:
        /*0038*/ 	.byte	0x04, 0x17
        /*003a*/ 	.short	(.L_21 - .L_20)
.L_20:
        /*003c*/ 	.word	0x00000000
        /*0040*/ 	.short	0x0000
        /*0042*/ 	.short	0x0000
        /*0044*/ 	.byte	0x00, 0xf5, 0x21, 0x00


	//----- nvinfo : EIATTR_SPARSE_MMA_MASK
	.align		4
.L_21:
        /*0048*/ 	.byte	0x03, 0x50
        /*004a*/ 	.short	0x0000


	//----- nvinfo : EIATTR_MAXREG_COUNT
	.align		4
        /*004c*/ 	.byte	0x03, 0x1b
        /*004e*/ 	.short	0x00ff


	//----- nvinfo : EIATTR_MERCURY_ISA_VERSION
	.align		4
        /*0050*/ 	.byte	0x03, 0x5f
        /*0052*/ 	.short	0x0101


	//----- nvinfo : EIATTR_VRC_CTA_INIT_COUNT
	.align		4
        /*0054*/ 	.byte	0x02, 0x4a
	.zero		1
	.zero		1


	//----- nvinfo : EIATTR_EXIT_INSTR_OFFSETS
	.align		4
        /*0058*/ 	.byte	0x04, 0x1c
        /*005a*/ 	.short	(.L_23 - .L_22)


	//   ....[0]....
.L_22:
        /*005c*/ 	.word	0x00000010


	//----- nvinfo : EIATTR_CBANK_PARAM_SIZE
	.align		4
.L_23:
        /*0060*/ 	.byte	0x03, 0x19
        /*0062*/ 	.short	0x001c


	//----- nvinfo : EIATTR_PARAM_CBANK
	.align		4
        /*0064*/ 	.byte	0x04, 0x0a
        /*0066*/ 	.short	(.L_25 - .L_24)
	.align		4
.L_24:
        /*0068*/ 	.word	index@(.nv.constant0._Z17dotProductKernel2PKfS0_Pfi)
        /*006c*/ 	.short	0x0380
        /*006e*/ 	.short	0x001c


	//----- nvinfo : EIATTR_SW_WAR
	.align		4
.L_25:
        /*0070*/ 	.byte	0x04, 0x36
        /*0072*/ 	.short	(.L_27 - .L_26)
.L_26:
        /*0074*/ 	.word	0x00000008
.L_27:


//--------------------- .nv.info._Z16dotProductKernelPKfS0_Pfi --------------------------
	.section	.nv.info._Z16dotProductKernelPKfS0_Pfi,"",@"SHT_CUDA_INFO"
	.sectionflags	@""
	.align	4


	//----- nvinfo : EIATTR_CUDA_API_VERSION
	.align		4
        /*0000*/ 	.byte	0x04, 0x37
        /*0002*/ 	.short	(.L_29 - .L_28)
.L_28:
        /*0004*/ 	.word	0x00000082


	//----- nvinfo : EIATTR_KPARAM_INFO
	.align		4
.L_29:
        /*0008*/ 	.byte	0x04, 0x17
        /*000a*/ 	.short	(.L_31 - .L_30)
.L_30:
        /*000c*/ 	.word	0x00000000
        /*0010*/ 	.short	0x0003
        /*0012*/ 	.short	0x0018
        /*0014*/ 	.byte	0x00, 0xf0, 0x11, 0x00


	//----- nvinfo : EIATTR_KPARAM_INFO
	.align		4
.L_31:
        /*0018*/ 	.byte	0x04, 0x17
        /*001a*/ 	.short	(.L_33 - .L_32)
.L_32:
        /*001c*/ 	.word	0x00000000
        /*0020*/ 	.short	0x0002
        /*0022*/ 	.short	0x0010
        /*0024*/ 	.byte	0x00, 0xf5, 0x21, 0x00


	//----- nvinfo : EIATTR_KPARAM_INFO
	.align		4
.L_33:
        /*0028*/ 	.byte	0x04, 0x17
        /*002a*/ 	.short	(.L_35 - .L_34)
.L_34:
        /*002c*/ 	.word	0x00000000
        /*0030*/ 	.short	0x0001
        /*0032*/ 	.short	0x0008
        /*0034*/ 	.byte	0x00, 0xf5, 0x21, 0x00


	//----- nvinfo : EIATTR_KPARAM_INFO
	.align		4
.L_35:
        /*0038*/ 	.byte	0x04, 0x17
        /*003a*/ 	.short	(.L_37 - .L_36)
.L_36:
        /*003c*/ 	.word	0x00000000
        /*0040*/ 	.short	0x0000
        /*0042*/ 	.short	0x0000
        /*0044*/ 	.byte	0x00, 0xf5, 0x21, 0x00


	//----- nvinfo : EIATTR_SPARSE_MMA_MASK
	.align		4
.L_37:
        /*0048*/ 	.byte	0x03, 0x50
        /*004a*/ 	.short	0x0000


	//----- nvinfo : EIATTR_MAXREG_COUNT
	.align		4
        /*004c*/ 	.byte	0x03, 0x1b
        /*004e*/ 	.short	0x00ff


	//----- nvinfo : EIATTR_MERCURY_ISA_VERSION
	.align		4
        /*0050*/ 	.byte	0x03, 0x5f
        /*0052*/ 	.short	0x0101


	//----- nvinfo : EIATTR_VRC_CTA_INIT_COUNT
	.align		4
        /*0054*/ 	.byte	0x02, 0x4a
	.zero		1
	.zero		1


	//----- nvinfo : EIATTR_EXIT_INSTR_OFFSETS
	.align		4
        /*0058*/ 	.byte	0x04, 0x1c
        /*005a*/ 	.short	(.L_39 - .L_38)


	//   ....[0]....
.L_38:
        /*005c*/ 	.word	0x00000070


	//   ....[1]....
        /*0060*/ 	.word	0x00000120


	//----- nvinfo : EIATTR_CBANK_PARAM_SIZE
	.align		4
.L_39:
        /*0064*/ 	.byte	0x03, 0x19
        /*0066*/ 	.short	0x001c


	//----- nvinfo : EIATTR_PARAM_CBANK
	.align		4
        /*0068*/ 	.byte	0x04, 0x0a
        /*006a*/ 	.short	(.L_41 - .L_40)
	.align		4
.L_40:
        /*006c*/ 	.word	index@(.nv.constant0._Z16dotProductKernelPKfS0_Pfi)
        /*0070*/ 	.short	0x0380
        /*0072*/ 	.short	0x001c


	//----- nvinfo : EIATTR_SW_WAR
	.align		4
.L_41:
        /*0074*/ 	.byte	0x04, 0x36
        /*0076*/ 	.short	(.L_43 - .L_42)
.L_42:
        /*0078*/ 	.word	0x00000008
.L_43:


//--------------------- .nv.callgraph             --------------------------
	.section	.nv.callgraph,"",@"SHT_CUDA_CALLGRAPH"
	.align	4
	.sectionentsize	8
	.align		4
        /*0000*/ 	.word	0x00000000
	.align		4
        /*0004*/ 	.word	0xffffffff
	.align		4
        /*0008*/ 	.word	0x00000000
	.align		4
        /*000c*/ 	.word	0xfffffffe
	.align		4
        /*0010*/ 	.word	0x00000000
	.align		4
        /*0014*/ 	.word	0xfffffffd
	.align		4
        /*0018*/ 	.word	0x00000000
	.align		4
        /*001c*/ 	.word	0xfffffffc


//--------------------- .text._Z17dotProductKernel2PKfS0_Pfi --------------------------
	.section	.text._Z17dotProductKernel2PKfS0_Pfi,"ax",@progbits
	.align	128
        .global         _Z17dotProductKernel2PKfS0_Pfi
        .type           _Z17dotProductKernel2PKfS0_Pfi,@function
        .size           _Z17dotProductKernel2PKfS0_Pfi,(.L_x_2 - _Z17dotProductKernel2PKfS0_Pfi)
        .other          _Z17dotProductKernel2PKfS0_Pfi,@"STO_CUDA_ENTRY STV_DEFAULT"
_Z17dotProductKernel2PKfS0_Pfi:
.text._Z17dotProductKernel2PKfS0_Pfi:
[----:B------:R-:W-:Y:S01]  /*0000*/  LDC R1, c[0x0][0x37c] ;  /* 0x0000df00ff017b82 */ /* 0x000fe20000000800 */
[----:B------:R-:W-:Y:S05]  /*0010*/  EXIT ;  /* 0x000000000000794d */ /* 0x000fea0003800000 */
.L_x_0:
[----:B------:R-:W-:-:S00]  /*0020*/  BRA `(.L_x_0) ;  /* 0xfffffffc00fc7947 */ /* 0x000fc0000383ffff */
[----:B------:R-:W-:-:S00]  /*0030*/  NOP ;  /* 0x0000000000007918 */ /* 0x000fc00000000000 */
        /* <DEDUP_REMOVED lines=12> */
.L_x_2:


//--------------------- .text._Z16dotProductKernelPKfS0_Pfi --------------------------
	.section	.text._Z16dotProductKernelPKfS0_Pfi,"ax",@progbits
	.align	128
        .global         _Z16dotProductKernelPKfS0_Pfi
        .type           _Z16dotProductKernelPKfS0_Pfi,@function
        .size           _Z16dotProductKernelPKfS0_Pfi,(.L_x_3 - _Z16dotProductKernelPKfS0_Pfi)
        .other          _Z16dotProductKernelPKfS0_Pfi,@"STO_CUDA_ENTRY STV_DEFAULT"
_Z16dotProductKernelPKfS0_Pfi:
.text._Z16dotProductKernelPKfS0_Pfi:
[----:B------:R-:W-:Y:S01]  /*0000*/  LDC R1, c[0x0][0x37c] ;  /* 0x0000df00ff017b82 */ /* 0x000fe20000000800 */
[----:B------:R-:W0:Y:S07]  /*0010*/  S2R R7, SR_TID.X ;  /* 0x0000000000077919 */ /* 0x000e2e0000002100 */
[----:B------:R-:W0:Y:S01]  /*0020*/  S2UR UR4, SR_CTAID.X ;  /* 0x00000000000479c3 */ /* 0x000e220000002500 */
[----:B------:R-:W1:Y:S07]  /*0030*/  LDCU UR5, c[0x0][0x398] ;  /* 0x00007300ff0577ac */ /* 0x000e6e0008000800 */
[----:B------:R-:W0:Y:S02]  /*0040*/  LDC R0, c[0x0][0x360] ;  /* 0x0000d800ff007b82 */ /* 0x000e240000000800 */
[----:B0-----:R-:W-:-:S05]  /*0050*/  IMAD R7, R0, UR4, R7 ;  /* 0x0000000400077c24 */ /* 0x001fca000f8e0207 */
[----:B-1----:R-:W-:-:S13]  /*0060*/  ISETP.GE.AND P0, PT, R7, UR5, PT ;  /* 0x0000000507007c0c */ /* 0x002fda000bf06270 */
[----:B------:R-:W-:Y:S05]  /*0070*/  @P0 EXIT ;  /* 0x000000000000094d */ /* 0x000fea0003800000 */
[----:B------:R-:W0:Y:S01]  /*0080*/  LDC.64 R2, c[0x0][0x380] ;  /* 0x0000e000ff027b82 */ /* 0x000e220000000a00 */
[----:B------:R-:W1:Y:S07]  /*0090*/  LDCU.64 UR4, c[0x0][0x358] ;  /* 0x00006b00ff0477ac */ /* 0x000e6e0008000a00 */
[----:B------:R-:W2:Y:S01]  /*00a0*/  LDC.64 R4, c[0x0][0x388] ;  /* 0x0000e200ff047b82 */ /* 0x000ea20000000a00 */
[----:B0-----:R-:W-:-:S06]  /*00b0*/  IMAD.WIDE R2, R7, 0x4, R2 ;  /* 0x0000000407027825 */ /* 0x001fcc00078e0202 */
[----:B-1----:R-:W3:Y:S01]  /*00c0*/  LDG.E R2, desc[UR4][R2.64] ;  /* 0x0000000402027981 */ /* 0x002ee2000c1e1900 */
[----:B--2---:R-:W-:-:S06]  /*00d0*/  IMAD.WIDE R4, R7, 0x4, R4 ;  /* 0x0000000407047825 */ /* 0x004fcc00078e0204 */
[----:B------:R-:W3:Y:S01]  /*00e0*/  LDG.E R5, desc[UR4][R4.64] ;  /* 0x0000000404057981 */ /* 0x000ee2000c1e1900 */
[----:B------:R-:W0:Y:S01]  /*00f0*/  LDC.64 R6, c[0x0][0x390] ;  /* 0x0000e400ff067b82 */ /* 0x000e220000000a00 */
[----:B---3--:R-:W-:-:S05]  /*0100*/  FMUL R9, R2, R5 ;  /* 0x0000000502097220 */ /* 0x008fca0000400000 */
[----:B0-----:R-:W-:Y:S01]  /*0110*/  REDG.E.ADD.F32.FTZ.RN.STRONG.GPU desc[UR4][R6.64], R9 ;  /* 0x00000009060079a6 */ /* 0x001fe2000c12f304 */
[----:B------:R-:W-:Y:S05]  /*0120*/  EXIT ;  /* 0x000000000000794d */ /* 0x000fea0003800000 */
.L_x_1:
        /* <DEDUP_REMOVED lines=13> */
.L_x_3:


//--------------------- .nv.shared.reserved.0     --------------------------
	.section	.nv.shared.reserved.0,"aw",@nobits
	.weak		__nv_reservedSMEM_offset_0_alias
	.size		__nv_reservedSMEM_offset_0_alias, 0, 64
	.other		__nv_reservedSMEM_offset_0_alias,@"STO_CUDA_RESERVED_SHARED STV_DEFAULT"
__nv_reservedSMEM_offset_0_alias:
	.zero		0
	.zero		64


//--------------------- .nv.constant0._Z17dotProductKernel2PKfS0_Pfi --------------------------
	.section	.nv.constant0._Z17dotProductKernel2PKfS0_Pfi,"a",@progbits
	.sectionflags	@""
	.align	4
.nv.constant0._Z17dotProductKernel2PKfS0_Pfi:
	.zero		924


//--------------------- .nv.constant0._Z16dotProductKernelPKfS0_Pfi --------------------------
	.section	.nv.constant0._Z16dotProductKernelPKfS0_Pfi,"a",@progbits
	.sectionflags	@""
	.align	4
.nv.constant0._Z16dotProductKernelPKfS0_Pfi:
	.zero		924


//--------------------- SYMBOLS --------------------------

	.type		.nv.reservedSmem.offset0,@object
	.size		.nv.reservedSmem.offset0,0x4
